//
// Generated by NVIDIA NVVM Compiler
//
// Compiler Build ID: CL-36424714
// Cuda compilation tools, release 13.0, V13.0.88
// Based on NVVM 20.0.0
//

.version 9.0
.target sm_100
.address_size 64

	// .globl	_Z12accel_updatePdS_id

.visible .entry _Z12accel_updatePdS_id(
	.param .u64 .ptr .align 1 _Z12accel_updatePdS_id_param_0,
	.param .u64 .ptr .align 1 _Z12accel_updatePdS_id_param_1,
	.param .u32 _Z12accel_updatePdS_id_param_2,
	.param .f64 _Z12accel_updatePdS_id_param_3
)
{
	.reg .pred 	%p<4>;
	.reg .b32 	%r<10>;
	.reg .b64 	%rd<13>;
	.reg .b64 	%fd<9>;

	ld.param.u64 	%rd3, [_Z12accel_updatePdS_id_param_0];
	ld.param.u64 	%rd2, [_Z12accel_updatePdS_id_param_1];
	ld.param.u32 	%r2, [_Z12accel_updatePdS_id_param_2];
	ld.param.f64 	%fd1, [_Z12accel_updatePdS_id_param_3];
	cvta.to.global.u64 	%rd1, %rd3;
	mov.u32 	%r4, %ntid.x;
	mov.u32 	%r5, %ctaid.x;
	mov.u32 	%r6, %tid.x;
	mad.lo.s32 	%r7, %r4, %r5, %r6;
	setp.lt.s32 	%p1, %r7, 1;
	add.s32 	%r8, %r2, -1;
	setp.ge.s32 	%p2, %r7, %r8;
	or.pred  	%p3, %p1, %p2;
	@%p3 bra 	$L__BB0_2;
	cvta.to.global.u64 	%rd7, %rd2;
	mul.wide.u32 	%rd8, %r7, 8;
	add.s64 	%rd9, %rd7, %rd8;
	ld.global.f64 	%fd2, [%rd9+8];
	add.s32 	%r9, %r7, -1;
	mul.wide.u32 	%rd10, %r9, 8;
	add.s64 	%rd11, %rd7, %rd10;
	ld.global.f64 	%fd3, [%rd11];
	add.f64 	%fd4, %fd2, %fd3;
	ld.global.f64 	%fd5, [%rd9];
	add.f64 	%fd6, %fd5, %fd5;
	sub.f64 	%fd7, %fd4, %fd6;
	mul.f64 	%fd8, %fd1, %fd7;
	add.s64 	%rd12, %rd1, %rd8;
	st.global.f64 	[%rd12], %fd8;
	bra.uni 	$L__BB0_3;
$L__BB0_2:
	mul.wide.s32 	%rd4, %r7, 8;
	add.s64 	%rd5, %rd1, %rd4;
	mov.b64 	%rd6, 0;
	st.global.u64 	[%rd5], %rd6;
$L__BB0_3:
	ret;

}
	// .globl	_Z10pos_updatePdS_S_d
.visible .entry _Z10pos_updatePdS_S_d(
	.param .u64 .ptr .align 1 _Z10pos_updatePdS_S_d_param_0,
	.param .u64 .ptr .align 1 _Z10pos_updatePdS_S_d_param_1,
	.param .u64 .ptr .align 1 _Z10pos_updatePdS_S_d_param_2,
	.param .f64 _Z10pos_updatePdS_S_d_param_3
)
{
	.reg .b32 	%r<5>;
	.reg .b64 	%rd<11>;
	.reg .b64 	%fd<7>;

	ld.param.u64 	%rd1, [_Z10pos_updatePdS_S_d_param_0];
	ld.param.u64 	%rd2, [_Z10pos_updatePdS_S_d_param_1];
	ld.param.u64 	%rd3, [_Z10pos_updatePdS_S_d_param_2];
	ld.param.f64 	%fd1, [_Z10pos_updatePdS_S_d_param_3];
	cvta.to.global.u64 	%rd4, %rd2;
	cvta.to.global.u64 	%rd5, %rd1;
	cvta.to.global.u64 	%rd6, %rd3;
	mov.u32 	%r1, %ntid.x;
	mov.u32 	%r2, %ctaid.x;
	mov.u32 	%r3, %tid.x;
	mad.lo.s32 	%r4, %r1, %r2, %r3;
	mul.wide.s32 	%rd7, %r4, 8;
	add.s64 	%rd8, %rd6, %rd7;
	ld.global.f64 	%fd2, [%rd8];
	add.s64 	%rd9, %rd5, %rd7;
	ld.global.f64 	%fd3, [%rd9];
	fma.rn.f64 	%fd4, %fd1, %fd3, %fd2;
	st.global.f64 	[%rd8], %fd4;
	add.s64 	%rd10, %rd4, %rd7;
	ld.global.f64 	%fd5, [%rd10];
	fma.rn.f64 	%fd6, %fd1, %fd4, %fd5;
	st.global.f64 	[%rd10], %fd6;
	ret;

}


// ===== COMPILED SASS (sm_100) =====

	.target	sm_100

	.elftype	@"ET_EXEC"


//--------------------- .note.nv.tkinfo           --------------------------
	.section	.note.nv.tkinfo,"",@"SHT_NOTE"
	.sectionflags	@"SHF_NOTE_NV_TKINFO"
	.tkinfo
        /*0018*/ 	.word	0x00000002
        /*0030*/ 	.string	""
        /*0030*/ 	.string	"ptxas"
        /*0030*/ 	.string	"Cuda compilation tools, release 13.0, V13.0.88"
        /*0030*/ 	.string	"Build cuda_13.0.r13.0/compiler.36424714_0"
        /*0030*/ 	.string	"-arch sm_100 -m 64 "



//--------------------- .note.nv.cuinfo           --------------------------
	.section	.note.nv.cuinfo,"",@"SHT_NOTE"
	.sectionflags	@"SHF_NOTE_NV_CUINFO"
        /*0018*/ 	.short	0x0002
        /*001a*/ 	.short	0x0064
        /*001c*/ 	.short	0x0082
	.zero		2


//--------------------- .nv.info                  --------------------------
	.section	.nv.info,"",@"SHT_CUDA_INFO"
	.align	4


	//----- nvinfo : EIATTR_REGCOUNT
	.align		4
        /*0000*/ 	.byte	0x04, 0x2f
        /*0002*/ 	.short	(.L_1 - .L_0)
	.align		4
.L_0:
        /*0004*/ 	.word	index@(_Z12accel_updatePdS_id)
        /*0008*/ 	.word	0x00000010


	//----- nvinfo : EIATTR_FRAME_SIZE
	.align		4
.L_1:
        /*000c*/ 	.byte	0x04, 0x11
        /*000e*/ 	.short	(.L_3 - .L_2)
	.align		4
.L_2:
        /*0010*/ 	.word	index@(_Z12accel_updatePdS_id)
        /*0014*/ 	.word	0x00000000


	//----- nvinfo : EIATTR_REGCOUNT
	.align		4
.L_3:
        /*0018*/ 	.byte	0x04, 0x2f
        /*001a*/ 	.short	(.L_5 - .L_4)
	.align		4
.L_4:
        /*001c*/ 	.word	index@(_Z10pos_updatePdS_S_d)
        /*0020*/ 	.word	0x00000010


	//----- nvinfo : EIATTR_FRAME_SIZE
	.align		4
.L_5:
        /*0024*/ 	.byte	0x04, 0x11
        /*0026*/ 	.short	(.L_7 - .L_6)
	.align		4
.L_6:
        /*0028*/ 	.word	index@(_Z10pos_updatePdS_S_d)
        /*002c*/ 	.word	0x00000000


	//----- nvinfo : EIATTR_MIN_STACK_SIZE
	.align		4
.L_7:
        /*0030*/ 	.byte	0x04, 0x12
        /*0032*/ 	.short	(.L_9 - .L_8)
	.align		4
.L_8:
        /*0034*/ 	.word	index@(_Z10pos_updatePdS_S_d)
        /*0038*/ 	.word	0x00000000


	//----- nvinfo : EIATTR_MIN_STACK_SIZE
	.align		4
.L_9:
        /*003c*/ 	.byte	0x04, 0x12
        /*003e*/ 	.short	(.L_11 - .L_10)
	.align		4
.L_10:
        /*0040*/ 	.word	index@(_Z12accel_updatePdS_id)
        /*0044*/ 	.word	0x00000000
.L_11:


//--------------------- .nv.compat                --------------------------
	.section	.nv.compat,"",@"SHT_CUDA_COMPAT_INFO"
	.align	4
        /*0000*/ 	.byte	0x02, 0x09, 0x00, 0x00, 0x02, 0x02, 0x01, 0x00, 0x02, 0x05, 0x05, 0x00, 0x03, 0x07, 0x01, 0x01
        /*0010*/ 	.byte	0x02, 0x03, 0x00, 0x00, 0x02, 0x06, 0x01, 0x00, 0x04, 0x0b, 0x08, 0x00, 0x01, 0x00, 0x00, 0x00
        /*0020*/ 	.byte	0x00, 0x00, 0x00, 0x00


//--------------------- .nv.info._Z10pos_updatePdS_S_d --------------------------
	.section	.nv.info._Z10pos_updatePdS_S_d,"",@"SHT_CUDA_INFO"
	.sectionflags	@""
	.align	4


	//----- nvinfo : EIATTR_CUDA_API_VERSION
	.align		4
        /*0000*/ 	.byte	0x04, 0x37
        /*0002*/ 	.short	(.L_13 - .L_12)
.L_12:
        /*0004*/ 	.word	0x00000082


	//----- nvinfo : EIATTR_KPARAM_INFO
	.align		4
.L_13:
        /*0008*/ 	.byte	0x04, 0x17
        /*000a*/ 	.short	(.L_15 - .L_14)
.L_14:
        /*000c*/ 	.word	0x00000000
        /*0010*/ 	.short	0x0003
        /*0012*/ 	.short	0x0018
        /*0014*/ 	.byte	0x00, 0xf0, 0x21, 0x00


	//----- nvinfo : EIATTR_KPARAM_INFO
	.align		4
.L_15:
        /*0018*/ 	.byte	0x04, 0x17
        /*001a*/ 	.short	(.L_17 - .L_16)
.L_16:
        /*001c*/ 	.word	0x00000000
        /*0020*/ 	.short	0x0002
        /*0022*/ 	.short	0x0010
        /*0024*/ 	.byte	0x00, 0xf5, 0x21, 0x00


	//----- nvinfo : EIATTR_KPARAM_INFO
	.align		4
.L_17:
        /*0028*/ 	.byte	0x04, 0x17
        /*002a*/ 	.short	(.L_19 - .L_18)
.L_18:
        /*002c*/ 	.word	0x00000000
        /*0030*/ 	.short	0x0001
        /*0032*/ 	.short	0x0008
        /*0034*/ 	.byte	0x00, 0xf5, 0x21, 0x00


	//----- nvinfo : EIATTR_KPARAM_INFO
	.align		4
.L_19:
        /*0038*/ 	.byte	0x04, 0x17
        /*003a*/ 	.short	(.L_21 - .L_20)
.L_20:
        /*003c*/ 	.word	0x00000000
        /*0040*/ 	.short	0x0000
        /*0042*/ 	.short	0x0000
        /*0044*/ 	.byte	0x00, 0xf5, 0x21, 0x00


	//----- nvinfo : EIATTR_SPARSE_MMA_MASK
	.align		4
.L_21:
        /*0048*/ 	.byte	0x03, 0x50
        /*004a*/ 	.short	0x0000


	//----- nvinfo : EIATTR_MAXREG_COUNT
	.align		4
        /*004c*/ 	.byte	0x03, 0x1b
        /*004e*/ 	.short	0x00ff


	//----- nvinfo : EIATTR_MERCURY_ISA_VERSION
	.align		4
        /*0050*/ 	.byte	0x03, 0x5f
        /*0052*/ 	.short	0x0101


	//----- nvinfo : EIATTR_VRC_CTA_INIT_COUNT
	.align		4
        /*0054*/ 	.byte	0x02, 0x4a
	.zero		1
	.zero		1


	//----- nvinfo : EIATTR_EXIT_INSTR_OFFSETS
	.align		4
        /*0058*/ 	.byte	0x04, 0x1c
        /*005a*/ 	.short	(.L_23 - .L_22)


	//   ....[0]....
.L_22:
        /*005c*/ 	.word	0x00000140


	//----- nvinfo : EIATTR_CBANK_PARAM_SIZE
	.align		4
.L_23:
        /*0060*/ 	.byte	0x03, 0x19
        /*0062*/ 	.short	0x0020


	//----- nvinfo : EIATTR_PARAM_CBANK
	.align		4
        /*0064*/ 	.byte	0x04, 0x0a
        /*0066*/ 	.short	(.L_25 - .L_24)
	.align		4
.L_24:
        /*0068*/ 	.word	index@(.nv.constant0._Z10pos_updatePdS_S_d)
        /*006c*/ 	.short	0x0380
        /*006e*/ 	.short	0x0020


	//----- nvinfo : EIATTR_SW_WAR
	.align		4
.L_25:
        /*0070*/ 	.byte	0x04, 0x36
        /*0072*/ 	.short	(.L_27 - .L_26)
.L_26:
        /*0074*/ 	.word	0x00000008
.L_27:


//--------------------- .nv.info._Z12accel_updatePdS_id --------------------------
	.section	.nv.info._Z12accel_updatePdS_id,"",@"SHT_CUDA_INFO"
	.sectionflags	@""
	.align	4


	//----- nvinfo : EIATTR_CUDA_API_VERSION
	.align		4
        /*0000*/ 	.byte	0x04, 0x37
        /*0002*/ 	.short	(.L_29 - .L_28)
.L_28:
        /*0004*/ 	.word	0x00000082


	//----- nvinfo : EIATTR_KPARAM_INFO
	.align		4
.L_29:
        /*0008*/ 	.byte	0x04, 0x17
        /*000a*/ 	.short	(.L_31 - .L_30)
.L_30:
        /*000c*/ 	.word	0x00000000
        /*0010*/ 	.short	0x0003
        /*0012*/ 	.short	0x0018
        /*0014*/ 	.byte	0x00, 0xf0, 0x21, 0x00


	//----- nvinfo : EIATTR_KPARAM_INFO
	.align		4
.L_31:
        /*0018*/ 	.byte	0x04, 0x17
        /*001a*/ 	.short	(.L_33 - .L_32)
.L_32:
        /*001c*/ 	.word	0x00000000
        /*0020*/ 	.short	0x0002
        /*0022*/ 	.short	0x0010
        /*0024*/ 	.byte	0x00, 0xf0, 0x11, 0x00


	//----- nvinfo : EIATTR_KPARAM_INFO
	.align		4
.L_33:
        /*0028*/ 	.byte	0x04, 0x17
        /*002a*/ 	.short	(.L_35 - .L_34)
.L_34:
        /*002c*/ 	.word	0x00000000
        /*0030*/ 	.short	0x0001
        /*0032*/ 	.short	0x0008
        /*0034*/ 	.byte	0x00, 0xf5, 0x21, 0x00


	//----- nvinfo : EIATTR_KPARAM_INFO
	.align		4
.L_35:
        /*0038*/ 	.byte	0x04, 0x17
        /*003a*/ 	.short	(.L_37 - .L_36)
.L_36:
        /*003c*/ 	.word	0x00000000
        /*0040*/ 	.short	0x0000
        /*0042*/ 	.short	0x0000
        /*0044*/ 	.byte	0x00, 0xf5, 0x21, 0x00


	//----- nvinfo : EIATTR_SPARSE_MMA_MASK
	.align		4
.L_37:
        /*0048*/ 	.byte	0x03, 0x50
        /*004a*/ 	.short	0x0000


	//----- nvinfo : EIATTR_MAXREG_COUNT
	.align		4
        /*004c*/ 	.byte	0x03, 0x1b
        /*004e*/ 	.short	0x00ff


	//----- nvinfo : EIATTR_MERCURY_ISA_VERSION
	.align		4
        /*0050*/ 	.byte	0x03, 0x5f
        /*0052*/ 	.short	0x0101


	//----- nvinfo : EIATTR_VRC_CTA_INIT_COUNT
	.align		4
        /*0054*/ 	.byte	0x02, 0x4a
	.zero		1
	.zero		1


	//----- nvinfo : EIATTR_EXIT_INSTR_OFFSETS
	.align		4
        /*0058*/ 	.byte	0x04, 0x1c
        /*005a*/ 	.short	(.L_39 - .L_38)


	//   ....[0]....
.L_38:
        /*005c*/ 	.word	0x000001a0


	//   ....[1]....
        /*0060*/ 	.word	0x000001e0


	//----- nvinfo : EIATTR_CRS_STACK_SIZE
	.align		4
.L_39:
        /*0064*/ 	.byte	0x04, 0x1e
        /*0066*/ 	.short	(.L_41 - .L_40)
.L_40:
        /*0068*/ 	.word	0x00000000


	//----- nvinfo : EIATTR_CBANK_PARAM_SIZE
	.align		4
.L_41:
        /*006c*/ 	.byte	0x03, 0x19
        /*006e*/ 	.short	0x0020


	//----- nvinfo : EIATTR_PARAM_CBANK
	.align		4
        /*0070*/ 	.byte	0x04, 0x0a
        /*0072*/ 	.short	(.L_43 - .L_42)
	.align		4
.L_42:
        /*0074*/ 	.word	index@(.nv.constant0._Z12accel_updatePdS_id)
        /*0078*/ 	.short	0x0380
        /*007a*/ 	.short	0x0020


	//----- nvinfo : EIATTR_SW_WAR
	.align		4
.L_43:
        /*007c*/ 	.byte	0x04, 0x36
        /*007e*/ 	.short	(.L_45 - .L_44)
.L_44:
        /*0080*/ 	.word	0x00000008
.L_45:


//--------------------- .nv.callgraph             --------------------------
	.section	.nv.callgraph,"",@"SHT_CUDA_CALLGRAPH"
	.align	4
	.sectionentsize	8
	.align		4
        /*0000*/ 	.word	0x00000000
	.align		4
        /*0004*/ 	.word	0xffffffff
	.align		4
        /*0008*/ 	.word	0x00000000
	.align		4
        /*000c*/ 	.word	0xfffffffe
	.align		4
        /*0010*/ 	.word	0x00000000
	.align		4
        /*0014*/ 	.word	0xfffffffd
	.align		4
        /*0018*/ 	.word	0x00000000
	.align		4
        /*001c*/ 	.word	0xfffffffc


//--------------------- .text._Z10pos_updatePdS_S_d --------------------------
	.section	.text._Z10pos_updatePdS_S_d,"ax",@progbits
	.align	128
        .global         _Z10pos_updatePdS_S_d
        .type           _Z10pos_updatePdS_S_d,@function
        .size           _Z10pos_updatePdS_S_d,(.L_x_3 - _Z10pos_updatePdS_S_d)
        .other          _Z10pos_updatePdS_S_d,@"STO_CUDA_ENTRY STV_DEFAULT"
_Z10pos_updatePdS_S_d:
.text._Z10pos_updatePdS_S_d:
[----:B------:R-:W-:Y:S01]  /*0000*/  LDC R1, c[0x0][0x37c] ;  /* 0x0000df00ff017b82 */ /* 0x000fe20000000800 */
[----:B------:R-:W0:Y:S07]  /*0010*/  S2R R11, SR_CTAID.X ;  /* 0x00000000000b7919 */ /* 0x000e2e0000002500 */
[----:B------:R-:W1:Y:S01]  /*0020*/  LDC.64 R6, c[0x0][0x380] ;  /* 0x0000e000ff067b82 */ /* 0x000e620000000a00 */
[----:B------:R-:W0:Y:S01]  /*0030*/  LDCU UR6, c[0x0][0x360] ;  /* 0x00006c00ff0677ac */ /* 0x000e220008000800 */
[----:B------:R-:W0:Y:S01]  /*0040*/  S2R R0, SR_TID.X ;  /* 0x0000000000007919 */ /* 0x000e220000002100 */
[----:B------:R-:W2:Y:S05]  /*0050*/  LDCU.64 UR4, c[0x0][0x358] ;  /* 0x00006b00ff0477ac */ /* 0x000eaa0008000a00 */
[----:B------:R-:W3:Y:S08]  /*0060*/  LDC.64 R2, c[0x0][0x390] ;  /* 0x0000e400ff027b82 */ /* 0x000ef00000000a00 */
[----:B------:R-:W4:Y:S08]  /*0070*/  LDC.64 R12, c[0x0][0x398] ;  /* 0x0000e600ff0c7b82 */ /* 0x000f300000000a00 */
[----:B------:R-:W5:Y:S01]  /*0080*/  LDC.64 R8, c[0x0][0x388] ;  /* 0x0000e200ff087b82 */ /* 0x000f620000000a00 */
[----:B0-----:R-:W-:-:S04]  /*0090*/  IMAD R11, R11, UR6, R0 ;  /* 0x000000060b0b7c24 */ /* 0x001fc8000f8e0200 */
[----:B-1----:R-:W-:-:S04]  /*00a0*/  IMAD.WIDE R6, R11, 0x8, R6 ;  /* 0x000000080b067825 */ /* 0x002fc800078e0206 */
[C---:B---3--:R-:W-:Y:S02]  /*00b0*/  IMAD.WIDE R2, R11.reuse, 0x8, R2 ;  /* 0x000000080b027825 */ /* 0x048fe400078e0202 */
[----:B--2---:R-:W4:Y:S04]  /*00c0*/  LDG.E.64 R6, desc[UR4][R6.64] ;  /* 0x0000000406067981 */ /* 0x004f28000c1e1b00 */
[----:B------:R-:W4:Y:S01]  /*00d0*/  LDG.E.64 R4, desc[UR4][R2.64] ;  /* 0x0000000402047981 */ /* 0x000f22000c1e1b00 */
[----:B-----5:R-:W-:Y:S01]  /*00e0*/  IMAD.WIDE R8, R11, 0x8, R8 ;  /* 0x000000080b087825 */ /* 0x020fe200078e0208 */
[----:B----4-:R-:W-:-:S07]  /*00f0*/  DFMA R4, R6, R12, R4 ;  /* 0x0000000c0604722b */ /* 0x010fce0000000004 */
[----:B------:R-:W-:Y:S04]  /*0100*/  STG.E.64 desc[UR4][R2.64], R4 ;  /* 0x0000000402007986 */ /* 0x000fe8000c101b04 */
[----:B------:R-:W2:Y:S02]  /*0110*/  LDG.E.64 R10, desc[UR4][R8.64] ;  /* 0x00000004080a7981 */ /* 0x000ea4000c1e1b00 */
[----:B--2---:R-:W-:-:S07]  /*0120*/  DFMA R10, R4, R12, R10 ;  /* 0x0000000c040a722b */ /* 0x004fce000000000a */
[----:B------:R-:W-:Y:S01]  /*0130*/  STG.E.64 desc[UR4][R8.64], R10 ;  /* 0x0000000a08007986 */ /* 0x000fe2000c101b04 */
[----:B------:R-:W-:Y:S05]  /*0140*/  EXIT ;  /* 0x000000000000794d */ /* 0x000fea0003800000 */
.L_x_0:
[----:B------:R-:W-:-:S00]  /*0150*/  BRA `(.L_x_0) ;  /* 0xfffffffc00fc7947 */ /* 0x000fc0000383ffff */
[----:B------:R-:W-:-:S00]  /*0160*/  NOP ;  /* 0x0000000000007918 */ /* 0x000fc00000000000 */
        /* <DEDUP_REMOVED lines=9> */
.L_x_3:


//--------------------- .text._Z12accel_updatePdS_id --------------------------
	.section	.text._Z12accel_updatePdS_id,"ax",@progbits
	.align	128
        .global         _Z12accel_updatePdS_id
        .type           _Z12accel_updatePdS_id,@function
        .size           _Z12accel_updatePdS_id,(.L_x_4 - _Z12accel_updatePdS_id)
        .other          _Z12accel_updatePdS_id,@"STO_CUDA_ENTRY STV_DEFAULT"
_Z12accel_updatePdS_id:
.text._Z12accel_updatePdS_id:
[----:B------:R-:W-:Y:S01]  /*0000*/  LDC R1, c[0x0][0x37c] ;  /* 0x0000df00ff017b82 */ /* 0x000fe20000000800 */
[----:B------:R-:W0:Y:S01]  /*0010*/  S2R R13, SR_CTAID.X ;  /* 0x00000000000d7919 */ /* 0x000e220000002500 */
[----:B------:R-:W1:Y:S01]  /*0020*/  LDCU UR4, c[0x0][0x390] ;  /* 0x00007200ff0477ac */ /* 0x000e620008000800 */
[----:B------:R-:W0:Y:S01]  /*0030*/  S2R R0, SR_TID.X ;  /* 0x0000000000007919 */ /* 0x000e220000002100 */
[----:B------:R-:W0:Y:S01]  /*0040*/  LDCU UR5, c[0x0][0x360] ;  /* 0x00006c00ff0577ac */ /* 0x000e220008000800 */
[----:B-1----:R-:W-:Y:S01]  /*0050*/  UIADD3 UR4, UPT, UPT, UR4, -0x1, URZ ;  /* 0xffffffff04047890 */ /* 0x002fe2000fffe0ff */
[----:B0-----:R-:W-:-:S05]  /*0060*/  IMAD R13, R13, UR5, R0 ;  /* 0x000000050d0d7c24 */ /* 0x001fca000f8e0200 */
[----:B------:R-:W-:-:S05]  /*0070*/  ISETP.GE.AND P0, PT, R13, UR4, PT ;  /* 0x000000040d007c0c */ /* 0x000fca000bf06270 */
[----:B------:R-:W0:Y:S01]  /*0080*/  LDCU.64 UR4, c[0x0][0x358] ;  /* 0x00006b00ff0477ac */ /* 0x000e220008000a00 */
[----:B------:R-:W-:-:S13]  /*0090*/  ISETP.LT.OR P0, PT, R13, 0x1, P0 ;  /* 0x000000010d00780c */ /* 0x000fda0000701670 */
[----:B------:R-:W-:Y:S05]  /*00a0*/  @P0 BRA `(.L_x_1) ;  /* 0x0000000000400947 */ /* 0x000fea0003800000 */
[----:B------:R-:W1:Y:S01]  /*00b0*/  LDC.64 R2, c[0x0][0x388] ;  /* 0x0000e200ff027b82 */ /* 0x000e620000000a00 */
[----:B------:R-:W-:Y:S01]  /*00c0*/  IADD3 R7, PT, PT, R13, -0x1, RZ ;  /* 0xffffffff0d077810 */ /* 0x000fe20007ffe0ff */
[----:B------:R-:W2:Y:S06]  /*00d0*/  LDCU.64 UR6, c[0x0][0x398] ;  /* 0x00007300ff0677ac */ /* 0x000eac0008000a00 */
[----:B------:R-:W3:Y:S01]  /*00e0*/  LDC.64 R10, c[0x0][0x380] ;  /* 0x0000e000ff0a7b82 */ /* 0x000ee20000000a00 */
[----:B-1----:R-:W-:-:S04]  /*00f0*/  IMAD.WIDE.U32 R6, R7, 0x8, R2 ;  /* 0x0000000807067825 */ /* 0x002fc800078e0002 */
[----:B------:R-:W-:Y:S02]  /*0100*/  IMAD.WIDE.U32 R2, R13, 0x8, R2 ;  /* 0x000000080d027825 */ /* 0x000fe400078e0002 */
[----:B0-----:R-:W4:Y:S04]  /*0110*/  LDG.E.64 R6, desc[UR4][R6.64] ;  /* 0x0000000406067981 */ /* 0x001f28000c1e1b00 */
[----:B------:R-:W4:Y:S04]  /*0120*/  LDG.E.64 R4, desc[UR4][R2.64+0x8] ;  /* 0x0000080402047981 */ /* 0x000f28000c1e1b00 */
[----:B------:R-:W5:Y:S01]  /*0130*/  LDG.E.64 R8, desc[UR4][R2.64] ;  /* 0x0000000402087981 */ /* 0x000f62000c1e1b00 */
[----:B----4-:R-:W-:-:S02]  /*0140*/  DADD R4, R4, R6 ;  /* 0x0000000004047229 */ /* 0x010fc40000000006 */
[----:B-----5:R-:W-:-:S08]  /*0150*/  DADD R8, R8, R8 ;  /* 0x0000000008087229 */ /* 0x020fd00000000008 */
[----:B------:R-:W-:Y:S01]  /*0160*/  DADD R4, R4, -R8 ;  /* 0x0000000004047229 */ /* 0x000fe20000000808 */
[----:B---3--:R-:W-:-:S07]  /*0170*/  IMAD.WIDE.U32 R8, R13, 0x8, R10 ;  /* 0x000000080d087825 */ /* 0x008fce00078e000a */
[----:B--2---:R-:W-:-:S07]  /*0180*/  DMUL R4, R4, UR6 ;  /* 0x0000000604047c28 */ /* 0x004fce0008000000 */
[----:B------:R-:W-:Y:S01]  /*0190*/  STG.E.64 desc[UR4][R8.64], R4 ;  /* 0x0000000408007986 */ /* 0x000fe2000c101b04 */
[----:B------:R-:W-:Y:S05]  /*01a0*/  EXIT ;  /* 0x000000000000794d */ /* 0x000fea0003800000 */
.L_x_1:
[----:B------:R-:W1:Y:S02]  /*01b0*/  LDC.64 R2, c[0x0][0x380] ;  /* 0x0000e000ff027b82 */ /* 0x000e640000000a00 */
[----:B-1----:R-:W-:-:S05]  /*01c0*/  IMAD.WIDE R2, R13, 0x8, R2 ;  /* 0x000000080d027825 */ /* 0x002fca00078e0202 */
[----:B0-----:R-:W-:Y:S01]  /*01d0*/  STG.E.64 desc[UR4][R2.64], RZ ;  /* 0x000000ff02007986 */ /* 0x001fe2000c101b04 */
[----:B------:R-:W-:Y:S05]  /*01e0*/  EXIT ;  /* 0x000000000000794d */ /* 0x000fea0003800000 */
.L_x_2:
        /* <DEDUP_REMOVED lines=9> */
.L_x_4:


//--------------------- .nv.shared.reserved.0     --------------------------
	.section	.nv.shared.reserved.0,"aw",@nobits
	.weak		__nv_reservedSMEM_offset_0_alias
	.size		__nv_reservedSMEM_offset_0_alias, 0, 64
	.other		__nv_reservedSMEM_offset_0_alias,@"STO_CUDA_RESERVED_SHARED STV_DEFAULT"
__nv_reservedSMEM_offset_0_alias:
	.zero		0
	.zero		64


//--------------------- .nv.constant0._Z10pos_updatePdS_S_d --------------------------
	.section	.nv.constant0._Z10pos_updatePdS_S_d,"a",@progbits
	.sectionflags	@""
	.align	4
.nv.constant0._Z10pos_updatePdS_S_d:
	.zero		928


//--------------------- .nv.constant0._Z12accel_updatePdS_id --------------------------
	.section	.nv.constant0._Z12accel_updatePdS_id,"a",@progbits
	.sectionflags	@""
	.align	4
.nv.constant0._Z12accel_updatePdS_id:
	.zero		928


//--------------------- SYMBOLS --------------------------

	.type		.nv.reservedSmem.offset0,@object
	.size		.nv.reservedSmem.offset0,0x4
